//
// Generated by NVIDIA NVVM Compiler
//
// Compiler Build ID: CL-36424714
// Cuda compilation tools, release 13.0, V13.0.88
// Based on NVVM 20.0.0
//

.version 9.0
.target sm_100
.address_size 64

	// .globl	_Z19dark_channel_kernelPKfPfiiii

.visible .entry _Z19dark_channel_kernelPKfPfiiii(
	.param .u64 .ptr .align 1 _Z19dark_channel_kernelPKfPfiiii_param_0,
	.param .u64 .ptr .align 1 _Z19dark_channel_kernelPKfPfiiii_param_1,
	.param .u32 _Z19dark_channel_kernelPKfPfiiii_param_2,
	.param .u32 _Z19dark_channel_kernelPKfPfiiii_param_3,
	.param .u32 _Z19dark_channel_kernelPKfPfiiii_param_4,
	.param .u32 _Z19dark_channel_kernelPKfPfiiii_param_5
)
{
	.reg .pred 	%p<12>;
	.reg .b32 	%r<53>;
	.reg .b32 	%f<79>;
	.reg .b64 	%rd<46>;

	ld.param.u64 	%rd4, [_Z19dark_channel_kernelPKfPfiiii_param_0];
	ld.param.u64 	%rd3, [_Z19dark_channel_kernelPKfPfiiii_param_1];
	ld.param.u32 	%r27, [_Z19dark_channel_kernelPKfPfiiii_param_2];
	ld.param.u32 	%r29, [_Z19dark_channel_kernelPKfPfiiii_param_3];
	ld.param.u32 	%r28, [_Z19dark_channel_kernelPKfPfiiii_param_5];
	cvta.to.global.u64 	%rd1, %rd4;
	mov.u32 	%r31, %ctaid.x;
	mov.u32 	%r32, %ntid.x;
	mov.u32 	%r33, %tid.x;
	mad.lo.s32 	%r1, %r31, %r32, %r33;
	mov.u32 	%r34, %ctaid.y;
	mov.u32 	%r35, %ntid.y;
	mov.u32 	%r36, %tid.y;
	mad.lo.s32 	%r37, %r34, %r35, %r36;
	setp.ge.s32 	%p1, %r1, %r27;
	setp.ge.s32 	%p2, %r37, %r29;
	or.pred  	%p3, %p1, %p2;
	@%p3 bra 	$L__BB0_15;
	shl.b32 	%r3, %r28, 1;
	add.s32 	%r4, %r3, %r27;
	add.s32 	%r5, %r3, %r1;
	setp.gt.s32 	%p4, %r1, %r5;
	mov.f32 	%f74, 0f7F800000;
	@%p4 bra 	$L__BB0_14;
	add.s32 	%r38, %r3, 1;
	and.b32  	%r6, %r3, 14;
	and.b32  	%r7, %r3, 6;
	and.b32  	%r8, %r28, 1;
	mul.lo.s32 	%r9, %r37, %r4;
	shl.b32 	%r39, %r28, 5;
	shl.b32 	%r40, %r27, 4;
	add.s32 	%r10, %r39, %r40;
	and.b32  	%r41, %r38, -16;
	neg.s32 	%r11, %r41;
	add.s32 	%r12, %r3, %r37;
	mov.f32 	%f74, 0f7F800000;
	mul.wide.s32 	%rd40, %r4, 4;
	mov.u32 	%r46, %r1;
$L__BB0_3:
	mov.u32 	%r13, %r46;
	setp.gt.s32 	%p5, %r37, %r12;
	@%p5 bra 	$L__BB0_13;
	setp.lt.u32 	%p6, %r3, 15;
	mov.u32 	%r50, %r37;
	@%p6 bra 	$L__BB0_7;
	add.s32 	%r48, %r9, %r13;
	mov.u32 	%r47, %r11;
	mov.u32 	%r50, %r37;
$L__BB0_6:
	.pragma "nounroll";
	mul.wide.s32 	%rd5, %r48, 4;
	add.s64 	%rd6, %rd1, %rd5;
	ld.global.nc.f32 	%f15, [%rd6];
	min.f32 	%f16, %f74, %f15;
	add.s64 	%rd8, %rd6, %rd40;
	ld.global.nc.f32 	%f17, [%rd8];
	min.f32 	%f18, %f16, %f17;
	add.s64 	%rd9, %rd8, %rd40;
	ld.global.nc.f32 	%f19, [%rd9];
	min.f32 	%f20, %f18, %f19;
	add.s64 	%rd10, %rd9, %rd40;
	ld.global.nc.f32 	%f21, [%rd10];
	min.f32 	%f22, %f20, %f21;
	add.s64 	%rd11, %rd10, %rd40;
	ld.global.nc.f32 	%f23, [%rd11];
	min.f32 	%f24, %f22, %f23;
	add.s64 	%rd12, %rd11, %rd40;
	ld.global.nc.f32 	%f25, [%rd12];
	min.f32 	%f26, %f24, %f25;
	add.s64 	%rd13, %rd12, %rd40;
	ld.global.nc.f32 	%f27, [%rd13];
	min.f32 	%f28, %f26, %f27;
	add.s64 	%rd14, %rd13, %rd40;
	ld.global.nc.f32 	%f29, [%rd14];
	min.f32 	%f30, %f28, %f29;
	add.s64 	%rd15, %rd14, %rd40;
	ld.global.nc.f32 	%f31, [%rd15];
	min.f32 	%f32, %f30, %f31;
	add.s64 	%rd16, %rd15, %rd40;
	ld.global.nc.f32 	%f33, [%rd16];
	min.f32 	%f34, %f32, %f33;
	add.s64 	%rd17, %rd16, %rd40;
	ld.global.nc.f32 	%f35, [%rd17];
	min.f32 	%f36, %f34, %f35;
	add.s64 	%rd18, %rd17, %rd40;
	ld.global.nc.f32 	%f37, [%rd18];
	min.f32 	%f38, %f36, %f37;
	add.s64 	%rd19, %rd18, %rd40;
	ld.global.nc.f32 	%f39, [%rd19];
	min.f32 	%f40, %f38, %f39;
	add.s64 	%rd20, %rd19, %rd40;
	ld.global.nc.f32 	%f41, [%rd20];
	min.f32 	%f42, %f40, %f41;
	add.s64 	%rd21, %rd20, %rd40;
	ld.global.nc.f32 	%f43, [%rd21];
	min.f32 	%f44, %f42, %f43;
	add.s64 	%rd22, %rd21, %rd40;
	ld.global.nc.f32 	%f45, [%rd22];
	min.f32 	%f74, %f44, %f45;
	add.s32 	%r50, %r50, 16;
	add.s32 	%r48, %r48, %r10;
	add.s32 	%r47, %r47, 16;
	setp.ne.s32 	%p7, %r47, 0;
	@%p7 bra 	$L__BB0_6;
$L__BB0_7:
	setp.lt.u32 	%p8, %r6, 7;
	@%p8 bra 	$L__BB0_9;
	mad.lo.s32 	%r42, %r50, %r4, %r13;
	mul.wide.s32 	%rd23, %r42, 4;
	add.s64 	%rd24, %rd1, %rd23;
	ld.global.nc.f32 	%f46, [%rd24];
	min.f32 	%f47, %f74, %f46;
	add.s64 	%rd26, %rd24, %rd40;
	ld.global.nc.f32 	%f48, [%rd26];
	min.f32 	%f49, %f47, %f48;
	add.s64 	%rd27, %rd26, %rd40;
	ld.global.nc.f32 	%f50, [%rd27];
	min.f32 	%f51, %f49, %f50;
	add.s64 	%rd28, %rd27, %rd40;
	ld.global.nc.f32 	%f52, [%rd28];
	min.f32 	%f53, %f51, %f52;
	add.s64 	%rd29, %rd28, %rd40;
	ld.global.nc.f32 	%f54, [%rd29];
	min.f32 	%f55, %f53, %f54;
	add.s64 	%rd30, %rd29, %rd40;
	ld.global.nc.f32 	%f56, [%rd30];
	min.f32 	%f57, %f55, %f56;
	add.s64 	%rd31, %rd30, %rd40;
	ld.global.nc.f32 	%f58, [%rd31];
	min.f32 	%f59, %f57, %f58;
	add.s64 	%rd32, %rd31, %rd40;
	ld.global.nc.f32 	%f60, [%rd32];
	min.f32 	%f74, %f59, %f60;
	add.s32 	%r50, %r50, 8;
$L__BB0_9:
	setp.lt.u32 	%p9, %r7, 3;
	@%p9 bra 	$L__BB0_11;
	mad.lo.s32 	%r43, %r50, %r4, %r13;
	mul.wide.s32 	%rd33, %r43, 4;
	add.s64 	%rd34, %rd1, %rd33;
	ld.global.nc.f32 	%f61, [%rd34];
	min.f32 	%f62, %f74, %f61;
	add.s64 	%rd36, %rd34, %rd40;
	ld.global.nc.f32 	%f63, [%rd36];
	min.f32 	%f64, %f62, %f63;
	add.s64 	%rd37, %rd36, %rd40;
	ld.global.nc.f32 	%f65, [%rd37];
	min.f32 	%f66, %f64, %f65;
	add.s64 	%rd38, %rd37, %rd40;
	ld.global.nc.f32 	%f67, [%rd38];
	min.f32 	%f74, %f66, %f67;
	add.s32 	%r50, %r50, 4;
$L__BB0_11:
	setp.eq.s32 	%p10, %r8, 0;
	mad.lo.s32 	%r44, %r50, %r4, %r13;
	mul.wide.s32 	%rd39, %r44, 4;
	add.s64 	%rd2, %rd1, %rd39;
	ld.global.nc.f32 	%f68, [%rd2];
	min.f32 	%f74, %f74, %f68;
	@%p10 bra 	$L__BB0_13;
	add.s64 	%rd41, %rd2, %rd40;
	ld.global.nc.f32 	%f69, [%rd41];
	min.f32 	%f70, %f74, %f69;
	add.s64 	%rd42, %rd41, %rd40;
	ld.global.nc.f32 	%f71, [%rd42];
	min.f32 	%f74, %f70, %f71;
$L__BB0_13:
	add.s32 	%r46, %r13, 1;
	setp.ne.s32 	%p11, %r13, %r5;
	@%p11 bra 	$L__BB0_3;
$L__BB0_14:
	mad.lo.s32 	%r45, %r27, %r37, %r1;
	cvta.to.global.u64 	%rd43, %rd3;
	mul.wide.s32 	%rd44, %r45, 4;
	add.s64 	%rd45, %rd43, %rd44;
	st.global.f32 	[%rd45], %f74;
$L__BB0_15:
	ret;

}


// ===== COMPILED SASS (sm_100) =====

	.target	sm_100

	.elftype	@"ET_EXEC"


//--------------------- .note.nv.tkinfo           --------------------------
	.section	.note.nv.tkinfo,"",@"SHT_NOTE"
	.sectionflags	@"SHF_NOTE_NV_TKINFO"
	.tkinfo
        /*0018*/ 	.word	0x00000002
        /*0030*/ 	.string	""
        /*0030*/ 	.string	"ptxas"
        /*0030*/ 	.string	"Cuda compilation tools, release 13.0, V13.0.88"
        /*0030*/ 	.string	"Build cuda_13.0.r13.0/compiler.36424714_0"
        /*0030*/ 	.string	"-arch sm_100 -m 64 "



//--------------------- .note.nv.cuinfo           --------------------------
	.section	.note.nv.cuinfo,"",@"SHT_NOTE"
	.sectionflags	@"SHF_NOTE_NV_CUINFO"
        /*0018*/ 	.short	0x0002
        /*001a*/ 	.short	0x0064
        /*001c*/ 	.short	0x0082
	.zero		2


//--------------------- .nv.info                  --------------------------
	.section	.nv.info,"",@"SHT_CUDA_INFO"
	.align	4


	//----- nvinfo : EIATTR_REGCOUNT
	.align		4
        /*0000*/ 	.byte	0x04, 0x2f
        /*0002*/ 	.short	(.L_1 - .L_0)
	.align		4
.L_0:
        /*0004*/ 	.word	index@(_Z19dark_channel_kernelPKfPfiiii)
        /*0008*/ 	.word	0x00000020


	//----- nvinfo : EIATTR_FRAME_SIZE
	.align		4
.L_1:
        /*000c*/ 	.byte	0x04, 0x11
        /*000e*/ 	.short	(.L_3 - .L_2)
	.align		4
.L_2:
        /*0010*/ 	.word	index@(_Z19dark_channel_kernelPKfPfiiii)
        /*0014*/ 	.word	0x00000000


	//----- nvinfo : EIATTR_MIN_STACK_SIZE
	.align		4
.L_3:
        /*0018*/ 	.byte	0x04, 0x12
        /*001a*/ 	.short	(.L_5 - .L_4)
	.align		4
.L_4:
        /*001c*/ 	.word	index@(_Z19dark_channel_kernelPKfPfiiii)
        /*0020*/ 	.word	0x00000000
.L_5:


//--------------------- .nv.compat                --------------------------
	.section	.nv.compat,"",@"SHT_CUDA_COMPAT_INFO"
	.align	4
        /*0000*/ 	.byte	0x02, 0x09, 0x00, 0x00, 0x02, 0x02, 0x01, 0x00, 0x02, 0x05, 0x05, 0x00, 0x03, 0x07, 0x01, 0x01
        /*0010*/ 	.byte	0x02, 0x03, 0x00, 0x00, 0x02, 0x06, 0x01, 0x00, 0x04, 0x0b, 0x08, 0x00, 0x09, 0x00, 0x00, 0x00
        /*0020*/ 	.byte	0x00, 0x00, 0x00, 0x00


//--------------------- .nv.info._Z19dark_channel_kernelPKfPfiiii --------------------------
	.section	.nv.info._Z19dark_channel_kernelPKfPfiiii,"",@"SHT_CUDA_INFO"
	.sectionflags	@""
	.align	4


	//----- nvinfo : EIATTR_CUDA_API_VERSION
	.align		4
        /*0000*/ 	.byte	0x04, 0x37
        /*0002*/ 	.short	(.L_7 - .L_6)
.L_6:
        /*0004*/ 	.word	0x00000082


	//----- nvinfo : EIATTR_KPARAM_INFO
	.align		4
.L_7:
        /*0008*/ 	.byte	0x04, 0x17
        /*000a*/ 	.short	(.L_9 - .L_8)
.L_8:
        /*000c*/ 	.word	0x00000000
        /*0010*/ 	.short	0x0005
        /*0012*/ 	.short	0x001c
        /*0014*/ 	.byte	0x00, 0xf0, 0x11, 0x00


	//----- nvinfo : EIATTR_KPARAM_INFO
	.align		4
.L_9:
        /*0018*/ 	.byte	0x04, 0x17
        /*001a*/ 	.short	(.L_11 - .L_10)
.L_10:
        /*001c*/ 	.word	0x00000000
        /*0020*/ 	.short	0x0004
        /*0022*/ 	.short	0x0018
        /*0024*/ 	.byte	0x00, 0xf0, 0x11, 0x00


	//----- nvinfo : EIATTR_KPARAM_INFO
	.align		4
.L_11:
        /*0028*/ 	.byte	0x04, 0x17
        /*002a*/ 	.short	(.L_13 - .L_12)
.L_12:
        /*002c*/ 	.word	0x00000000
        /*0030*/ 	.short	0x0003
        /*0032*/ 	.short	0x0014
        /*0034*/ 	.byte	0x00, 0xf0, 0x11, 0x00


	//----- nvinfo : EIATTR_KPARAM_INFO
	.align		4
.L_13:
        /*0038*/ 	.byte	0x04, 0x17
        /*003a*/ 	.short	(.L_15 - .L_14)
.L_14:
        /*003c*/ 	.word	0x00000000
        /*0040*/ 	.short	0x0002
        /*0042*/ 	.short	0x0010
        /*0044*/ 	.byte	0x00, 0xf0, 0x11, 0x00


	//----- nvinfo : EIATTR_KPARAM_INFO
	.align		4
.L_15:
        /*0048*/ 	.byte	0x04, 0x17
        /*004a*/ 	.short	(.L_17 - .L_16)
.L_16:
        /*004c*/ 	.word	0x00000000
        /*0050*/ 	.short	0x0001
        /*0052*/ 	.short	0x0008
        /*0054*/ 	.byte	0x00, 0xf5, 0x21, 0x00


	//----- nvinfo : EIATTR_KPARAM_INFO
	.align		4
.L_17:
        /*0058*/ 	.byte	0x04, 0x17
        /*005a*/ 	.short	(.L_19 - .L_18)
.L_18:
        /*005c*/ 	.word	0x00000000
        /*0060*/ 	.short	0x0000
        /*0062*/ 	.short	0x0000
        /*0064*/ 	.byte	0x00, 0xf5, 0x21, 0x00


	//----- nvinfo : EIATTR_SPARSE_MMA_MASK
	.align		4
.L_19:
        /*0068*/ 	.byte	0x03, 0x50
        /*006a*/ 	.short	0x0000


	//----- nvinfo : EIATTR_MAXREG_COUNT
	.align		4
        /*006c*/ 	.byte	0x03, 0x1b
        /*006e*/ 	.short	0x00ff


	//----- nvinfo : EIATTR_MERCURY_ISA_VERSION
	.align		4
        /*0070*/ 	.byte	0x03, 0x5f
        /*0072*/ 	.short	0x0101


	//----- nvinfo : EIATTR_VRC_CTA_INIT_COUNT
	.align		4
        /*0074*/ 	.byte	0x02, 0x4a
	.zero		1
	.zero		1


	//----- nvinfo : EIATTR_EXIT_INSTR_OFFSETS
	.align		4
        /*0078*/ 	.byte	0x04, 0x1c
        /*007a*/ 	.short	(.L_21 - .L_20)


	//   ....[0]....
.L_20:
        /*007c*/ 	.word	0x000000c0


	//   ....[1]....
        /*0080*/ 	.word	0x00000930


	//----- nvinfo : EIATTR_CRS_STACK_SIZE
	.align		4
.L_21:
        /*0084*/ 	.byte	0x04, 0x1e
        /*0086*/ 	.short	(.L_23 - .L_22)
.L_22:
        /*0088*/ 	.word	0x00000000


	//----- nvinfo : EIATTR_CBANK_PARAM_SIZE
	.align		4
.L_23:
        /*008c*/ 	.byte	0x03, 0x19
        /*008e*/ 	.short	0x0020


	//----- nvinfo : EIATTR_PARAM_CBANK
	.align		4
        /*0090*/ 	.byte	0x04, 0x0a
        /*0092*/ 	.short	(.L_25 - .L_24)
	.align		4
.L_24:
        /*0094*/ 	.word	index@(.nv.constant0._Z19dark_channel_kernelPKfPfiiii)
        /*0098*/ 	.short	0x0380
        /*009a*/ 	.short	0x0020


	//----- nvinfo : EIATTR_SW_WAR
	.align		4
.L_25:
        /*009c*/ 	.byte	0x04, 0x36
        /*009e*/ 	.short	(.L_27 - .L_26)
.L_26:
        /*00a0*/ 	.word	0x00000008
.L_27:


//--------------------- .nv.callgraph             --------------------------
	.section	.nv.callgraph,"",@"SHT_CUDA_CALLGRAPH"
	.align	4
	.sectionentsize	8
	.align		4
        /*0000*/ 	.word	0x00000000
	.align		4
        /*0004*/ 	.word	0xffffffff
	.align		4
        /*0008*/ 	.word	0x00000000
	.align		4
        /*000c*/ 	.word	0xfffffffe
	.align		4
        /*0010*/ 	.word	0x00000000
	.align		4
        /*0014*/ 	.word	0xfffffffd
	.align		4
        /*0018*/ 	.word	0x00000000
	.align		4
        /*001c*/ 	.word	0xfffffffc


//--------------------- .text._Z19dark_channel_kernelPKfPfiiii --------------------------
	.section	.text._Z19dark_channel_kernelPKfPfiiii,"ax",@progbits
	.align	128
        .global         _Z19dark_channel_kernelPKfPfiiii
        .type           _Z19dark_channel_kernelPKfPfiiii,@function
        .size           _Z19dark_channel_kernelPKfPfiiii,(.L_x_9 - _Z19dark_channel_kernelPKfPfiiii)
        .other          _Z19dark_channel_kernelPKfPfiiii,@"STO_CUDA_ENTRY STV_DEFAULT"
_Z19dark_channel_kernelPKfPfiiii:
.text._Z19dark_channel_kernelPKfPfiiii:
[----:B------:R-:W-:Y:S01]  /*0000*/  LDC R1, c[0x0][0x37c] ;  /* 0x0000df00ff017b82 */ /* 0x000fe20000000800 */
[----:B------:R-:W0:Y:S07]  /*0010*/  S2R R5, SR_TID.Y ;  /* 0x0000000000057919 */ /* 0x000e2e0000002200 */
[----:B------:R-:W1:Y:S01]  /*0020*/  LDC R3, c[0x0][0x360] ;  /* 0x0000d800ff037b82 */ /* 0x000e620000000800 */
[----:B------:R-:W2:Y:S01]  /*0030*/  LDCU.64 UR6, c[0x0][0x390] ;  /* 0x00007200ff0677ac */ /* 0x000ea20008000a00 */
[----:B------:R-:W1:Y:S06]  /*0040*/  S2R R2, SR_TID.X ;  /* 0x0000000000027919 */ /* 0x000e6c0000002100 */
[----:B------:R-:W0:Y:S08]  /*0050*/  S2UR UR5, SR_CTAID.Y ;  /* 0x00000000000579c3 */ /* 0x000e300000002600 */
[----:B------:R-:W0:Y:S08]  /*0060*/  LDC R0, c[0x0][0x364] ;  /* 0x0000d900ff007b82 */ /* 0x000e300000000800 */
[----:B------:R-:W1:Y:S01]  /*0070*/  S2UR UR4, SR_CTAID.X ;  /* 0x00000000000479c3 */ /* 0x000e620000002500 */
[----:B0-----:R-:W-:-:S05]  /*0080*/  IMAD R0, R0, UR5, R5 ;  /* 0x0000000500007c24 */ /* 0x001fca000f8e0205 */
[----:B--2---:R-:W-:Y:S01]  /*0090*/  ISETP.GE.AND P0, PT, R0, UR7, PT ;  /* 0x0000000700007c0c */ /* 0x004fe2000bf06270 */
[----:B-1----:R-:W-:-:S05]  /*00a0*/  IMAD R3, R3, UR4, R2 ;  /* 0x0000000403037c24 */ /* 0x002fca000f8e0202 */
[----:B------:R-:W-:-:S13]  /*00b0*/  ISETP.GE.OR P0, PT, R3, UR6, P0 ;  /* 0x0000000603007c0c */ /* 0x000fda0008706670 */
[----:B------:R-:W-:Y:S05]  /*00c0*/  @P0 EXIT ;  /* 0x000000000000094d */ /* 0x000fea0003800000 */
[----:B------:R-:W0:Y:S01]  /*00d0*/  LDC R6, c[0x0][0x39c] ;  /* 0x0000e700ff067b82 */ /* 0x000e220000000800 */
[----:B------:R-:W1:Y:S01]  /*00e0*/  LDCU.64 UR4, c[0x0][0x358] ;  /* 0x00006b00ff0477ac */ /* 0x000e620008000a00 */
[----:B------:R-:W-:Y:S01]  /*00f0*/  BSSY.RECONVERGENT B0, `(.L_x_0) ;  /* 0x000007e000007945 */ /* 0x000fe20003800200 */
[----:B------:R-:W-:Y:S01]  /*0100*/  IMAD.MOV.U32 R27, RZ, RZ, 0x7f800000 ;  /* 0x7f800000ff1b7424 */ /* 0x000fe200078e00ff */
[----:B0-----:R-:W-:-:S04]  /*0110*/  SHF.L.U32 R2, R6, 0x1, RZ ;  /* 0x0000000106027819 */ /* 0x001fc800000006ff */
[----:B------:R-:W-:-:S04]  /*0120*/  IADD3 R4, PT, PT, R3, R2, RZ ;  /* 0x0000000203047210 */ /* 0x000fc80007ffe0ff */
[----:B------:R-:W-:-:S13]  /*0130*/  ISETP.GT.AND P0, PT, R3, R4, PT ;  /* 0x000000040300720c */ /* 0x000fda0003f04270 */
[----:B-1----:R-:W-:Y:S05]  /*0140*/  @P0 BRA `(.L_x_1) ;  /* 0x0000000400e00947 */ /* 0x002fea0003800000 */
[----:B------:R-:W-:Y:S02]  /*0150*/  LOP3.LUT R5, R2, 0xe, RZ, 0xc0, !PT ;  /* 0x0000000e02057812 */ /* 0x000fe400078ec0ff */
[----:B------:R-:W-:Y:S02]  /*0160*/  IADD3 R7, PT, PT, R0, R2, RZ ;  /* 0x0000000200077210 */ /* 0x000fe40007ffe0ff */
[----:B------:R-:W-:Y:S02]  /*0170*/  ISETP.GE.U32.AND P0, PT, R5, 0x7, PT ;  /* 0x000000070500780c */ /* 0x000fe40003f06070 */
[C---:B------:R-:W-:Y:S02]  /*0180*/  IADD3 R5, PT, PT, R2.reuse, 0x1, RZ ;  /* 0x0000000102057810 */ /* 0x040fe40007ffe0ff */
[----:B------:R-:W-:Y:S02]  /*0190*/  LOP3.LUT R8, R2, 0x6, RZ, 0xc0, !PT ;  /* 0x0000000602087812 */ /* 0x000fe400078ec0ff */
[----:B------:R-:W-:Y:S01]  /*01a0*/  ISETP.GT.AND P2, PT, R0, R7, PT ;  /* 0x000000070000720c */ /* 0x000fe20003f44270 */
[----:B------:R-:W-:Y:S01]  /*01b0*/  VIADD R7, R2, UR6 ;  /* 0x0000000602077c36 */ /* 0x000fe20008000000 */
[----:B------:R-:W-:-:S02]  /*01c0*/  LOP3.LUT R5, R5, 0xfffffff0, RZ, 0xc0, !PT ;  /* 0xfffffff005057812 */ /* 0x000fc400078ec0ff */
[----:B------:R-:W-:Y:S01]  /*01d0*/  ISETP.GE.U32.AND P1, PT, R8, 0x3, PT ;  /* 0x000000030800780c */ /* 0x000fe20003f26070 */
[----:B------:R-:W-:Y:S01]  /*01e0*/  IMAD R9, R0, R7, RZ ;  /* 0x0000000700097224 */ /* 0x000fe200078e02ff */
[----:B------:R-:W-:Y:S01]  /*01f0*/  LEA R6, R6, UR6, 0x1 ;  /* 0x0000000606067c11 */ /* 0x000fe2000f8e08ff */
[----:B------:R-:W-:Y:S01]  /*0200*/  IMAD.MOV R10, RZ, RZ, -R5 ;  /* 0x000000ffff0a7224 */ /* 0x000fe200078e0a05 */
[----:B------:R-:W-:Y:S02]  /*0210*/  MOV R27, 0x7f800000 ;  /* 0x7f800000001b7802 */ /* 0x000fe40000000f00 */
[----:B------:R-:W-:-:S07]  /*0220*/  MOV R8, R3 ;  /* 0x0000000300087202 */ /* 0x000fce0000000f00 */
.L_x_7:
[----:B------:R-:W-:Y:S04]  /*0230*/  BSSY.RECONVERGENT B1, `(.L_x_2) ;  /* 0x0000066000017945 */ /* 0x000fe80003800200 */
[----:B------:R-:W-:Y:S05]  /*0240*/  @P2 BRA `(.L_x_3) ;  /* 0x0000000400902947 */ /* 0x000fea0003800000 */
[----:B------:R-:W0:Y:S01]  /*0250*/  LDC R11, c[0x0][0x39c] ;  /* 0x0000e700ff0b7b82 */ /* 0x000e220000000800 */
[----:B------:R-:W-:Y:S02]  /*0260*/  ISETP.GE.U32.AND P3, PT, R2, 0xf, PT ;  /* 0x0000000f0200780c */ /* 0x000fe40003f66070 */
[----:B------:R-:W-:-:S05]  /*0270*/  MOV R19, R0 ;  /* 0x0000000000137202 */ /* 0x000fca0000000f00 */
[----:B------:R-:W1:Y:S06]  /*0280*/  LDC.64 R12, c[0x0][0x380] ;  /* 0x0000e000ff0c7b82 */ /* 0x000e6c0000000a00 */
[----:B------:R-:W-:Y:S05]  /*0290*/  @!P3 BRA `(.L_x_4) ;  /* 0x0000000000c4b947 */ /* 0x000fea0003800000 */
[----:B------:R-:W-:Y:S01]  /*02a0*/  IADD3 R5, PT, PT, R9, R8, RZ ;  /* 0x0000000809057210 */ /* 0x000fe20007ffe0ff */
[----:B------:R-:W-:Y:S01]  /*02b0*/  IMAD.MOV.U32 R18, RZ, RZ, R10 ;  /* 0x000000ffff127224 */ /* 0x000fe200078e000a */
[----:B------:R-:W-:-:S07]  /*02c0*/  MOV R19, R0 ;  /* 0x0000000000137202 */ /* 0x000fce0000000f00 */
.L_x_5:
[----:B------:R-:W2:Y:S02]  /*02d0*/  LDC.64 R28, c[0x0][0x380] ;  /* 0x0000e000ff1c7b82 */ /* 0x000ea40000000a00 */
[----:B--2---:R-:W-:-:S04]  /*02e0*/  IMAD.WIDE R28, R5, 0x4, R28 ;  /* 0x00000004051c7825 */ /* 0x004fc800078e021c */
[C---:B------:R-:W-:Y:S02]  /*02f0*/  IMAD.WIDE R22, R7.reuse, 0x4, R28 ;  /* 0x0000000407167825 */ /* 0x040fe400078e021c */
[----:B------:R-:W2:Y:S02]  /*0300*/  LDG.E.CONSTANT R28, desc[UR4][R28.64] ;  /* 0x000000041c1c7981 */ /* 0x000ea4000c1e9900 */
[C---:B------:R-:W-:Y:S02]  /*0310*/  IMAD.WIDE R16, R7.reuse, 0x4, R22 ;  /* 0x0000000407107825 */ /* 0x040fe400078e0216 */
[----:B------:R-:W2:Y:S02]  /*0320*/  LDG.E.CONSTANT R22, desc[UR4][R22.64] ;  /* 0x0000000416167981 */ /* 0x000ea4000c1e9900 */
[C---:B------:R-:W-:Y:S02]  /*0330*/  IMAD.WIDE R14, R7.reuse, 0x4, R16 ;  /* 0x00000004070e7825 */ /* 0x040fe400078e0210 */
[----:B------:R-:W3:Y:S02]  /*0340*/  LDG.E.CONSTANT R26, desc[UR4][R16.64] ;  /* 0x00000004101a7981 */ /* 0x000ee4000c1e9900 */
[----:B------:R-:W-:-:S02]  /*0350*/  IMAD.WIDE R24, R7, 0x4, R14 ;  /* 0x0000000407187825 */ /* 0x000fc400078e020e */
[----:B------:R4:W3:Y:S02]  /*0360*/  LDG.E.CONSTANT R23, desc[UR4][R14.64] ;  /* 0x000000040e177981 */ /* 0x0008e4000c1e9900 */
[C---:B------:R-:W-:Y:S02]  /*0370*/  IMAD.WIDE R20, R7.reuse, 0x4, R24 ;  /* 0x0000000407147825 */ /* 0x040fe400078e0218 */
[----:B------:R-:W5:Y:S02]  /*0380*/  LDG.E.CONSTANT R25, desc[UR4][R24.64] ;  /* 0x0000000418197981 */ /* 0x000f64000c1e9900 */
[C---:B----4-:R-:W-:Y:S02]  /*0390*/  IMAD.WIDE R14, R7.reuse, 0x4, R20 ;  /* 0x00000004070e7825 */ /* 0x050fe400078e0214 */
[----:B------:R4:W5:Y:S02]  /*03a0*/  LDG.E.CONSTANT R24, desc[UR4][R20.64] ;  /* 0x0000000414187981 */ /* 0x000964000c1e9900 */
[----:B------:R-:W-:-:S02]  /*03b0*/  IMAD.WIDE R16, R7, 0x4, R14 ;  /* 0x0000000407107825 */ /* 0x000fc400078e020e */
[----:B------:R-:W5:Y:S04]  /*03c0*/  LDG.E.CONSTANT R14, desc[UR4][R14.64] ;  /* 0x000000040e0e7981 */ /* 0x000f68000c1e9900 */
[----:B------:R0:W5:Y:S01]  /*03d0*/  LDG.E.CONSTANT R29, desc[UR4][R16.64] ;  /* 0x00000004101d7981 */ /* 0x000162000c1e9900 */
[----:B----4-:R-:W-:-:S04]  /*03e0*/  IMAD.WIDE R20, R7, 0x4, R16 ;  /* 0x0000000407147825 */ /* 0x010fc800078e0210 */
[----:B0-----:R-:W-:Y:S02]  /*03f0*/  IMAD.WIDE R16, R7, 0x4, R20 ;  /* 0x0000000407107825 */ /* 0x001fe400078e0214 */
[----:B------:R-:W4:Y:S01]  /*0400*/  LDG.E.CONSTANT R20, desc[UR4][R20.64] ;  /* 0x0000000414147981 */ /* 0x000f22000c1e9900 */
[----:B--2---:R-:W-:-:S03]  /*0410*/  FMNMX3 R22, R27, R28, R22, PT ;  /* 0x0000001c1b167276 */ /* 0x004fc60003800016 */
[----:B------:R0:W4:Y:S01]  /*0420*/  LDG.E.CONSTANT R28, desc[UR4][R16.64] ;  /* 0x00000004101c7981 */ /* 0x000122000c1e9900 */
[----:B---3--:R-:W-:Y:S01]  /*0430*/  FMNMX3 R26, R22, R26, R23, PT ;  /* 0x0000001a161a7276 */ /* 0x008fe20003800017 */
[----:B------:R-:W-:-:S03]  /*0440*/  IMAD.WIDE R22, R7, 0x4, R16 ;  /* 0x0000000407167825 */ /* 0x000fc600078e0210 */
[----:B-----5:R-:W-:Y:S01]  /*0450*/  FMNMX3 R26, R26, R25, R24, PT ;  /* 0x000000191a1a7276 */ /* 0x020fe20003800018 */
[C---:B------:R-:W-:Y:S02]  /*0460*/  IMAD.WIDE R24, R7.reuse, 0x4, R22 ;  /* 0x0000000407187825 */ /* 0x040fe400078e0216 */
[----:B------:R-:W2:Y:S01]  /*0470*/  LDG.E.CONSTANT R22, desc[UR4][R22.64] ;  /* 0x0000000416167981 */ /* 0x000ea2000c1e9900 */
[----:B------:R-:W-:Y:S01]  /*0480*/  FMNMX3 R29, R26, R14, R29, PT ;  /* 0x0000000e1a1d7276 */ /* 0x000fe2000380001d */
[C---:B------:R-:W-:Y:S02]  /*0490*/  IMAD.WIDE R26, R7.reuse, 0x4, R24 ;  /* 0x00000004071a7825 */ /* 0x040fe400078e0218 */
[----:B------:R-:W2:Y:S02]  /*04a0*/  LDG.E.CONSTANT R25, desc[UR4][R24.64] ;  /* 0x0000000418197981 */ /* 0x000ea4000c1e9900 */
[C---:B------:R-:W-:Y:S02]  /*04b0*/  IMAD.WIDE R14, R7.reuse, 0x4, R26 ;  /* 0x00000004070e7825 */ /* 0x040fe400078e021a */
[----:B------:R-:W3:Y:S02]  /*04c0*/  LDG.E.CONSTANT R26, desc[UR4][R26.64] ;  /* 0x000000041a1a7981 */ /* 0x000ee4000c1e9900 */
[----:B0-----:R-:W-:-:S02]  /*04d0*/  IMAD.WIDE R16, R7, 0x4, R14 ;  /* 0x0000000407107825 */ /* 0x001fc400078e020e */
[----:B------:R0:W3:Y:S02]  /*04e0*/  LDG.E.CONSTANT R21, desc[UR4][R14.64] ;  /* 0x000000040e157981 */ /* 0x0000e4000c1e9900 */
[----:B0-----:R-:W-:Y:S02]  /*04f0*/  IMAD.WIDE R14, R7, 0x4, R16 ;  /* 0x00000004070e7825 */ /* 0x001fe400078e0210 */
[----:B------:R-:W5:Y:S04]  /*0500*/  LDG.E.CONSTANT R17, desc[UR4][R16.64] ;  /* 0x0000000410117981 */ /* 0x000f68000c1e9900 */
[----:B------:R-:W5:Y:S01]  /*0510*/  LDG.E.CONSTANT R14, desc[UR4][R14.64] ;  /* 0x000000040e0e7981 */ /* 0x000f62000c1e9900 */
[----:B------:R-:W-:-:S04]  /*0520*/  IADD3 R18, PT, PT, R18, 0x10, RZ ;  /* 0x0000001012127810 */ /* 0x000fc80007ffe0ff */
[----:B------:R-:W-:Y:S01]  /*0530*/  ISETP.NE.AND P3, PT, R18, RZ, PT ;  /* 0x000000ff1200720c */ /* 0x000fe20003f65270 */
[----:B------:R-:W-:Y:S01]  /*0540*/  IMAD R5, R6, 0x10, R5 ;  /* 0x0000001006057824 */ /* 0x000fe200078e0205 */
[----:B------:R-:W-:Y:S02]  /*0550*/  IADD3 R19, PT, PT, R19, 0x10, RZ ;  /* 0x0000001013137810 */ /* 0x000fe40007ffe0ff */
[----:B----4-:R-:W-:-:S04]  /*0560*/  FMNMX3 R20, R29, R20, R28, PT ;  /* 0x000000141d147276 */ /* 0x010fc8000380001c */
[----:B--2---:R-:W-:-:S04]  /*0570*/  FMNMX3 R20, R20, R22, R25, PT ;  /* 0x0000001614147276 */ /* 0x004fc80003800019 */
[----:B---3--:R-:W-:-:S04]  /*0580*/  FMNMX3 R20, R20, R26, R21, PT ;  /* 0x0000001a14147276 */ /* 0x008fc80003800015 */
[----:B-----5:R-:W-:Y:S01]  /*0590*/  FMNMX3 R27, R20, R17, R14, PT ;  /* 0x00000011141b7276 */ /* 0x020fe2000380000e */
[----:B------:R-:W-:Y:S06]  /*05a0*/  @P3 BRA `(.L_x_5) ;  /* 0xfffffffc00483947 */ /* 0x000fec000383ffff */
.L_x_4:
[----:B------:R-:W-:Y:S05]  /*05b0*/  @!P0 BRA `(.L_x_6) ;  /* 0x00000000005c8947 */ /* 0x000fea0003800000 */
[----:B------:R-:W2:Y:S01]  /*05c0*/  LDC.64 R28, c[0x0][0x380] ;  /* 0x0000e000ff1c7b82 */ /* 0x000ea20000000a00 */
[----:B------:R-:W-:-:S04]  /*05d0*/  IMAD R5, R7, R19, R8 ;  /* 0x0000001307057224 */ /* 0x000fc800078e0208 */
[----:B--2---:R-:W-:-:S04]  /*05e0*/  IMAD.WIDE R28, R5, 0x4, R28 ;  /* 0x00000004051c7825 */ /* 0x004fc800078e021c */
[C---:B------:R-:W-:Y:S02]  /*05f0*/  IMAD.WIDE R24, R7.reuse, 0x4, R28 ;  /* 0x0000000407187825 */ /* 0x040fe400078e021c */
[----:B------:R-:W2:Y:S02]  /*0600*/  LDG.E.CONSTANT R28, desc[UR4][R28.64] ;  /* 0x000000041c1c7981 */ /* 0x000ea4000c1e9900 */
[C---:B------:R-:W-:Y:S02]  /*0610*/  IMAD.WIDE R22, R7.reuse, 0x4, R24 ;  /* 0x0000000407167825 */ /* 0x040fe400078e0218 */
[----:B------:R-:W2:Y:S02]  /*0620*/  LDG.E.CONSTANT R24, desc[UR4][R24.64] ;  /* 0x0000000418187981 */ /* 0x000ea4000c1e9900 */
[C---:B------:R-:W-:Y:S02]  /*0630*/  IMAD.WIDE R20, R7.reuse, 0x4, R22 ;  /* 0x0000000407147825 */ /* 0x040fe400078e0216 */
[----:B------:R3:W4:Y:S02]  /*0640*/  LDG.E.CONSTANT R5, desc[UR4][R22.64] ;  /* 0x0000000416057981 */ /* 0x000724000c1e9900 */
[----:B------:R-:W-:-:S02]  /*0650*/  IMAD.WIDE R16, R7, 0x4, R20 ;  /* 0x0000000407107825 */ /* 0x000fc400078e0214 */
[----:B------:R-:W4:Y:S02]  /*0660*/  LDG.E.CONSTANT R20, desc[UR4][R20.64] ;  /* 0x0000000414147981 */ /* 0x000f24000c1e9900 */
[C---:B------:R-:W-:Y:S02]  /*0670*/  IMAD.WIDE R14, R7.reuse, 0x4, R16 ;  /* 0x00000004070e7825 */ /* 0x040fe400078e0210 */
[----:B------:R-:W5:Y:S02]  /*0680*/  LDG.E.CONSTANT R16, desc[UR4][R16.64] ;  /* 0x0000000410107981 */ /* 0x000f64000c1e9900 */
[C---:B---3--:R-:W-:Y:S02]  /*0690*/  IMAD.WIDE R22, R7.reuse, 0x4, R14 ;  /* 0x0000000407167825 */ /* 0x048fe400078e020e */
[----:B------:R3:W5:Y:S04]  /*06a0*/  LDG.E.CONSTANT R18, desc[UR4][R14.64] ;  /* 0x000000040e127981 */ /* 0x000768000c1e9900 */
[----:B------:R-:W5:Y:S01]  /*06b0*/  LDG.E.CONSTANT R26, desc[UR4][R22.64] ;  /* 0x00000004161a7981 */ /* 0x000f62000c1e9900 */
[----:B---3--:R-:W-:-:S06]  /*06c0*/  IMAD.WIDE R14, R7, 0x4, R22 ;  /* 0x00000004070e7825 */ /* 0x008fcc00078e0216 */
[----:B------:R-:W3:Y:S01]  /*06d0*/  LDG.E.CONSTANT R14, desc[UR4][R14.64] ;  /* 0x000000040e0e7981 */ /* 0x000ee2000c1e9900 */
[----:B------:R-:W-:Y:S02]  /*06e0*/  IADD3 R19, PT, PT, R19, 0x8, RZ ;  /* 0x0000000813137810 */ /* 0x000fe40007ffe0ff */
[----:B--2---:R-:W-:-:S04]  /*06f0*/  FMNMX3 R28, R27, R28, R24, PT ;  /* 0x0000001c1b1c7276 */ /* 0x004fc80003800018 */
[----:B----4-:R-:W-:-:S04]  /*0700*/  FMNMX3 R5, R28, R5, R20, PT ;  /* 0x000000051c057276 */ /* 0x010fc80003800014 */
[----:B-----5:R-:W-:-:S04]  /*0710*/  FMNMX3 R5, R5, R16, R18, PT ;  /* 0x0000001005057276 */ /* 0x020fc80003800012 */
[----:B---3--:R-:W-:-:S07]  /*0720*/  FMNMX3 R27, R5, R26, R14, PT ;  /* 0x0000001a051b7276 */ /* 0x008fce000380000e */
.L_x_6:
[----:B------:R-:W-:Y:S01]  /*0730*/  @P1 IMAD R17, R7, R19, R8 ;  /* 0x0000001307111224 */ /* 0x000fe200078e0208 */
[----:B------:R-:W-:Y:S02]  /*0740*/  @P1 IADD3 R19, PT, PT, R19, 0x4, RZ ;  /* 0x0000000413131810 */ /* 0x000fe40007ffe0ff */
[----:B0-----:R-:W-:Y:S01]  /*0750*/  LOP3.LUT P3, RZ, R11, 0x1, RZ, 0xc0, !PT ;  /* 0x000000010bff7812 */ /* 0x001fe2000786c0ff */
[----:B-1----:R-:W-:-:S04]  /*0760*/  @P1 IMAD.WIDE R16, R17, 0x4, R12 ;  /* 0x0000000411101825 */ /* 0x002fc800078e020c */
[C---:B------:R-:W-:Y:S02]  /*0770*/  IMAD R5, R7.reuse, R19, R8 ;  /* 0x0000001307057224 */ /* 0x040fe400078e0208 */
[----:B------:R-:W-:Y:S02]  /*0780*/  @P1 IMAD.WIDE R14, R7, 0x4, R16 ;  /* 0x00000004070e1825 */ /* 0x000fe400078e0210 */
[----:B------:R-:W2:Y:S02]  /*0790*/  @P1 LDG.E.CONSTANT R16, desc[UR4][R16.64] ;  /* 0x0000000410101981 */ /* 0x000ea4000c1e9900 */
[----:B------:R-:W-:-:S04]  /*07a0*/  IMAD.WIDE R12, R5, 0x4, R12 ;  /* 0x00000004050c7825 */ /* 0x000fc800078e020c */
[C---:B------:R-:W-:Y:S02]  /*07b0*/  @P1 IMAD.WIDE R18, R7.reuse, 0x4, R14 ;  /* 0x0000000407121825 */ /* 0x040fe400078e020e */
[----:B------:R-:W2:Y:S02]  /*07c0*/  @P1 LDG.E.CONSTANT R14, desc[UR4][R14.64] ;  /* 0x000000040e0e1981 */ /* 0x000ea4000c1e9900 */
[C---:B------:R-:W-:Y:S02]  /*07d0*/  @P3 IMAD.WIDE R22, R7.reuse, 0x4, R12 ;  /* 0x0000000407163825 */ /* 0x040fe400078e020c */
[----:B------:R-:W3:Y:S02]  /*07e0*/  LDG.E.CONSTANT R12, desc[UR4][R12.64] ;  /* 0x000000040c0c7981 */ /* 0x000ee4000c1e9900 */
[C---:B------:R-:W-:Y:S02]  /*07f0*/  @P1 IMAD.WIDE R20, R7.reuse, 0x4, R18 ;  /* 0x0000000407141825 */ /* 0x040fe400078e0212 */
[----:B------:R-:W4:Y:S02]  /*0800*/  @P1 LDG.E.CONSTANT R18, desc[UR4][R18.64] ;  /* 0x0000000412121981 */ /* 0x000f24000c1e9900 */
[----:B------:R-:W-:-:S02]  /*0810*/  @P3 IMAD.WIDE R24, R7, 0x4, R22 ;  /* 0x0000000407183825 */ /* 0x000fc400078e0216 */
[----:B------:R-:W4:Y:S04]  /*0820*/  @P1 LDG.E.CONSTANT R20, desc[UR4][R20.64] ;  /* 0x0000000414141981 */ /* 0x000f28000c1e9900 */
[----:B------:R-:W5:Y:S04]  /*0830*/  @P3 LDG.E.CONSTANT R22, desc[UR4][R22.64] ;  /* 0x0000000416163981 */ /* 0x000f68000c1e9900 */
[----:B------:R-:W5:Y:S01]  /*0840*/  @P3 LDG.E.CONSTANT R24, desc[UR4][R24.64] ;  /* 0x0000000418183981 */ /* 0x000f62000c1e9900 */
[----:B--2---:R-:W-:-:S04]  /*0850*/  @P1 FMNMX3 R5, R27, R16, R14, PT ;  /* 0x000000101b051276 */ /* 0x004fc8000380000e */
[----:B----4-:R-:W-:-:S04]  /*0860*/  @P1 FMNMX3 R27, R5, R18, R20, PT ;  /* 0x00000012051b1276 */ /* 0x010fc80003800014 */
[----:B---3--:R-:W-:-:S04]  /*0870*/  FMNMX R27, R12, R27, PT ;  /* 0x0000001b0c1b7209 */ /* 0x008fc80003800000 */
[----:B-----5:R-:W-:-:S07]  /*0880*/  @P3 FMNMX3 R27, R27, R22, R24, PT ;  /* 0x000000161b1b3276 */ /* 0x020fce0003800018 */
.L_x_3:
[----:B------:R-:W-:Y:S05]  /*0890*/  BSYNC.RECONVERGENT B1 ;  /* 0x0000000000017941 */ /* 0x000fea0003800200 */
.L_x_2:
[C---:B------:R-:W-:Y:S02]  /*08a0*/  ISETP.NE.AND P3, PT, R8.reuse, R4, PT ;  /* 0x000000040800720c */ /* 0x040fe40003f65270 */
[----:B------:R-:W-:-:S11]  /*08b0*/  IADD3 R8, PT, PT, R8, 0x1, RZ ;  /* 0x0000000108087810 */ /* 0x000fd60007ffe0ff */
[----:B------:R-:W-:Y:S05]  /*08c0*/  @P3 BRA `(.L_x_7) ;  /* 0xfffffff800583947 */ /* 0x000fea000383ffff */
.L_x_1:
[----:B------:R-:W-:Y:S05]  /*08d0*/  BSYNC.RECONVERGENT B0 ;  /* 0x0000000000007941 */ /* 0x000fea0003800200 */
.L_x_0:
[----:B------:R-:W0:Y:S01]  /*08e0*/  LDC.64 R4, c[0x0][0x388] ;  /* 0x0000e200ff047b82 */ /* 0x000e220000000a00 */
[----:B------:R-:W1:Y:S02]  /*08f0*/  LDCU UR7, c[0x0][0x390] ;  /* 0x00007200ff0777ac */ /* 0x000e640008000800 */
[----:B-1----:R-:W-:-:S04]  /*0900*/  IMAD R3, R0, UR7, R3 ;  /* 0x0000000700037c24 */ /* 0x002fc8000f8e0203 */
[----:B0-----:R-:W-:-:S05]  /*0910*/  IMAD.WIDE R2, R3, 0x4, R4 ;  /* 0x0000000403027825 */ /* 0x001fca00078e0204 */
[----:B------:R-:W-:Y:S01]  /*0920*/  STG.E desc[UR4][R2.64], R27 ;  /* 0x0000001b02007986 */ /* 0x000fe2000c101904 */
[----:B------:R-:W-:Y:S05]  /*0930*/  EXIT ;  /* 0x000000000000794d */ /* 0x000fea0003800000 */
.L_x_8:
[----:B------:R-:W-:-:S00]  /*0940*/  BRA `(.L_x_8) ;  /* 0xfffffffc00fc7947 */ /* 0x000fc0000383ffff */
[----:B------:R-:W-:-:S00]  /*0950*/  NOP ;  /* 0x0000000000007918 */ /* 0x000fc00000000000 */
        /* <DEDUP_REMOVED lines=10> */
.L_x_9:


//--------------------- .nv.shared.reserved.0     --------------------------
	.section	.nv.shared.reserved.0,"aw",@nobits
	.weak		__nv_reservedSMEM_offset_0_alias
	.size		__nv_reservedSMEM_offset_0_alias, 0, 64
	.other		__nv_reservedSMEM_offset_0_alias,@"STO_CUDA_RESERVED_SHARED STV_DEFAULT"
__nv_reservedSMEM_offset_0_alias:
	.zero		0
	.zero		64


//--------------------- .nv.constant0._Z19dark_channel_kernelPKfPfiiii --------------------------
	.section	.nv.constant0._Z19dark_channel_kernelPKfPfiiii,"a",@progbits
	.sectionflags	@""
	.align	4
.nv.constant0._Z19dark_channel_kernelPKfPfiiii:
	.zero		928


//--------------------- SYMBOLS --------------------------

	.type		.nv.reservedSmem.offset0,@object
	.size		.nv.reservedSmem.offset0,0x4
